//
// Generated by NVIDIA NVVM Compiler
//
// Compiler Build ID: CL-36424714
// Cuda compilation tools, release 13.0, V13.0.88
// Based on NVVM 20.0.0
//

.version 9.0
.target sm_100
.address_size 64

	// .globl	_Z6kernelPdi

.visible .entry _Z6kernelPdi(
	.param .u64 .ptr .align 1 _Z6kernelPdi_param_0,
	.param .u32 _Z6kernelPdi_param_1
)
{
	.reg .pred 	%p<7>;
	.reg .b32 	%r<31>;
	.reg .b64 	%rd<11>;
	.reg .b64 	%fd<11>;

	ld.param.u64 	%rd2, [_Z6kernelPdi_param_0];
	ld.param.u32 	%r12, [_Z6kernelPdi_param_1];
	cvta.to.global.u64 	%rd1, %rd2;
	mov.u32 	%r13, %ntid.x;
	mov.u32 	%r14, %ctaid.x;
	mov.u32 	%r15, %tid.x;
	mad.lo.s32 	%r29, %r13, %r14, %r15;
	mov.u32 	%r16, %nctaid.x;
	mul.lo.s32 	%r2, %r13, %r16;
	setp.ge.s32 	%p1, %r29, %r12;
	@%p1 bra 	$L__BB0_7;
	add.s32 	%r17, %r29, %r2;
	max.s32 	%r18, %r12, %r17;
	setp.lt.s32 	%p2, %r17, %r12;
	selp.u32 	%r19, 1, 0, %p2;
	add.s32 	%r20, %r17, %r19;
	sub.s32 	%r21, %r18, %r20;
	div.u32 	%r22, %r21, %r2;
	add.s32 	%r3, %r22, %r19;
	and.b32  	%r23, %r3, 3;
	setp.eq.s32 	%p3, %r23, 3;
	@%p3 bra 	$L__BB0_4;
	add.s32 	%r24, %r3, 1;
	and.b32  	%r25, %r24, 3;
	neg.s32 	%r27, %r25;
$L__BB0_3:
	.pragma "nounroll";
	mul.wide.s32 	%rd3, %r29, 8;
	add.s64 	%rd4, %rd1, %rd3;
	ld.global.f64 	%fd1, [%rd4];
	mul.f64 	%fd2, %fd1, %fd1;
	st.global.f64 	[%rd4], %fd2;
	add.s32 	%r29, %r29, %r2;
	add.s32 	%r27, %r27, 1;
	setp.ne.s32 	%p4, %r27, 0;
	@%p4 bra 	$L__BB0_3;
$L__BB0_4:
	setp.lt.u32 	%p5, %r3, 3;
	@%p5 bra 	$L__BB0_7;
	mul.wide.s32 	%rd7, %r2, 8;
	shl.b32 	%r26, %r2, 2;
$L__BB0_6:
	mul.wide.s32 	%rd5, %r29, 8;
	add.s64 	%rd6, %rd1, %rd5;
	ld.global.f64 	%fd3, [%rd6];
	mul.f64 	%fd4, %fd3, %fd3;
	st.global.f64 	[%rd6], %fd4;
	add.s64 	%rd8, %rd6, %rd7;
	ld.global.f64 	%fd5, [%rd8];
	mul.f64 	%fd6, %fd5, %fd5;
	st.global.f64 	[%rd8], %fd6;
	add.s64 	%rd9, %rd8, %rd7;
	ld.global.f64 	%fd7, [%rd9];
	mul.f64 	%fd8, %fd7, %fd7;
	st.global.f64 	[%rd9], %fd8;
	add.s64 	%rd10, %rd9, %rd7;
	ld.global.f64 	%fd9, [%rd10];
	mul.f64 	%fd10, %fd9, %fd9;
	st.global.f64 	[%rd10], %fd10;
	add.s32 	%r29, %r26, %r29;
	setp.lt.s32 	%p6, %r29, %r12;
	@%p6 bra 	$L__BB0_6;
$L__BB0_7:
	ret;

}


// ===== COMPILED SASS (sm_100) =====

	.target	sm_100

	.elftype	@"ET_EXEC"


//--------------------- .note.nv.tkinfo           --------------------------
	.section	.note.nv.tkinfo,"",@"SHT_NOTE"
	.sectionflags	@"SHF_NOTE_NV_TKINFO"
	.tkinfo
        /*0018*/ 	.word	0x00000002
        /*0030*/ 	.string	""
        /*0030*/ 	.string	"ptxas"
        /*0030*/ 	.string	"Cuda compilation tools, release 13.0, V13.0.88"
        /*0030*/ 	.string	"Build cuda_13.0.r13.0/compiler.36424714_0"
        /*0030*/ 	.string	"-arch sm_100 -m 64 "



//--------------------- .note.nv.cuinfo           --------------------------
	.section	.note.nv.cuinfo,"",@"SHT_NOTE"
	.sectionflags	@"SHF_NOTE_NV_CUINFO"
        /*0018*/ 	.short	0x0002
        /*001a*/ 	.short	0x0064
        /*001c*/ 	.short	0x0082
	.zero		2


//--------------------- .nv.info                  --------------------------
	.section	.nv.info,"",@"SHT_CUDA_INFO"
	.align	4


	//----- nvinfo : EIATTR_REGCOUNT
	.align		4
        /*0000*/ 	.byte	0x04, 0x2f
        /*0002*/ 	.short	(.L_1 - .L_0)
	.align		4
.L_0:
        /*0004*/ 	.word	index@(_Z6kernelPdi)
        /*0008*/ 	.word	0x00000018


	//----- nvinfo : EIATTR_FRAME_SIZE
	.align		4
.L_1:
        /*000c*/ 	.byte	0x04, 0x11
        /*000e*/ 	.short	(.L_3 - .L_2)
	.align		4
.L_2:
        /*0010*/ 	.word	index@(_Z6kernelPdi)
        /*0014*/ 	.word	0x00000000


	//----- nvinfo : EIATTR_MIN_STACK_SIZE
	.align		4
.L_3:
        /*0018*/ 	.byte	0x04, 0x12
        /*001a*/ 	.short	(.L_5 - .L_4)
	.align		4
.L_4:
        /*001c*/ 	.word	index@(_Z6kernelPdi)
        /*0020*/ 	.word	0x00000000
.L_5:


//--------------------- .nv.compat                --------------------------
	.section	.nv.compat,"",@"SHT_CUDA_COMPAT_INFO"
	.align	4
        /*0000*/ 	.byte	0x02, 0x09, 0x00, 0x00, 0x02, 0x02, 0x01, 0x00, 0x02, 0x05, 0x05, 0x00, 0x03, 0x07, 0x01, 0x01
        /*0010*/ 	.byte	0x02, 0x03, 0x00, 0x00, 0x02, 0x06, 0x01, 0x00, 0x04, 0x0b, 0x08, 0x00, 0x01, 0x00, 0x00, 0x00
        /*0020*/ 	.byte	0x00, 0x00, 0x00, 0x00


//--------------------- .nv.info._Z6kernelPdi     --------------------------
	.section	.nv.info._Z6kernelPdi,"",@"SHT_CUDA_INFO"
	.sectionflags	@""
	.align	4


	//----- nvinfo : EIATTR_CUDA_API_VERSION
	.align		4
        /*0000*/ 	.byte	0x04, 0x37
        /*0002*/ 	.short	(.L_7 - .L_6)
.L_6:
        /*0004*/ 	.word	0x00000082


	//----- nvinfo : EIATTR_KPARAM_INFO
	.align		4
.L_7:
        /*0008*/ 	.byte	0x04, 0x17
        /*000a*/ 	.short	(.L_9 - .L_8)
.L_8:
        /*000c*/ 	.word	0x00000000
        /*0010*/ 	.short	0x0001
        /*0012*/ 	.short	0x0008
        /*0014*/ 	.byte	0x00, 0xf0, 0x11, 0x00


	//----- nvinfo : EIATTR_KPARAM_INFO
	.align		4
.L_9:
        /*0018*/ 	.byte	0x04, 0x17
        /*001a*/ 	.short	(.L_11 - .L_10)
.L_10:
        /*001c*/ 	.word	0x00000000
        /*0020*/ 	.short	0x0000
        /*0022*/ 	.short	0x0000
        /*0024*/ 	.byte	0x00, 0xf5, 0x21, 0x00


	//----- nvinfo : EIATTR_SPARSE_MMA_MASK
	.align		4
.L_11:
        /*0028*/ 	.byte	0x03, 0x50
        /*002a*/ 	.short	0x0000


	//----- nvinfo : EIATTR_MAXREG_COUNT
	.align		4
        /*002c*/ 	.byte	0x03, 0x1b
        /*002e*/ 	.short	0x00ff


	//----- nvinfo : EIATTR_MERCURY_ISA_VERSION
	.align		4
        /*0030*/ 	.byte	0x03, 0x5f
        /*0032*/ 	.short	0x0101


	//----- nvinfo : EIATTR_VRC_CTA_INIT_COUNT
	.align		4
        /*0034*/ 	.byte	0x02, 0x4a
	.zero		1
	.zero		1


	//----- nvinfo : EIATTR_EXIT_INSTR_OFFSETS
	.align		4
        /*0038*/ 	.byte	0x04, 0x1c
        /*003a*/ 	.short	(.L_13 - .L_12)


	//   ....[0]....
.L_12:
        /*003c*/ 	.word	0x00000090


	//   ....[1]....
        /*0040*/ 	.word	0x00000360


	//   ....[2]....
        /*0044*/ 	.word	0x000004a0


	//----- nvinfo : EIATTR_CRS_STACK_SIZE
	.align		4
.L_13:
        /*0048*/ 	.byte	0x04, 0x1e
        /*004a*/ 	.short	(.L_15 - .L_14)
.L_14:
        /*004c*/ 	.word	0x00000000


	//----- nvinfo : EIATTR_CBANK_PARAM_SIZE
	.align		4
.L_15:
        /*0050*/ 	.byte	0x03, 0x19
        /*0052*/ 	.short	0x000c


	//----- nvinfo : EIATTR_PARAM_CBANK
	.align		4
        /*0054*/ 	.byte	0x04, 0x0a
        /*0056*/ 	.short	(.L_17 - .L_16)
	.align		4
.L_16:
        /*0058*/ 	.word	index@(.nv.constant0._Z6kernelPdi)
        /*005c*/ 	.short	0x0380
        /*005e*/ 	.short	0x000c


	//----- nvinfo : EIATTR_SW_WAR
	.align		4
.L_17:
        /*0060*/ 	.byte	0x04, 0x36
        /*0062*/ 	.short	(.L_19 - .L_18)
.L_18:
        /*0064*/ 	.word	0x00000008
.L_19:


//--------------------- .nv.callgraph             --------------------------
	.section	.nv.callgraph,"",@"SHT_CUDA_CALLGRAPH"
	.align	4
	.sectionentsize	8
	.align		4
        /*0000*/ 	.word	0x00000000
	.align		4
        /*0004*/ 	.word	0xffffffff
	.align		4
        /*0008*/ 	.word	0x00000000
	.align		4
        /*000c*/ 	.word	0xfffffffe
	.align		4
        /*0010*/ 	.word	0x00000000
	.align		4
        /*0014*/ 	.word	0xfffffffd
	.align		4
        /*0018*/ 	.word	0x00000000
	.align		4
        /*001c*/ 	.word	0xfffffffc


//--------------------- .text._Z6kernelPdi        --------------------------
	.section	.text._Z6kernelPdi,"ax",@progbits
	.align	128
        .global         _Z6kernelPdi
        .type           _Z6kernelPdi,@function
        .size           _Z6kernelPdi,(.L_x_5 - _Z6kernelPdi)
        .other          _Z6kernelPdi,@"STO_CUDA_ENTRY STV_DEFAULT"
_Z6kernelPdi:
.text._Z6kernelPdi:
[----:B------:R-:W-:Y:S01]  /*0000*/  LDC R1, c[0x0][0x37c] ;  /* 0x0000df00ff017b82 */ /* 0x000fe20000000800 */
[----:B------:R-:W0:Y:S01]  /*0010*/  S2R R5, SR_CTAID.X ;  /* 0x0000000000057919 */ /* 0x000e220000002500 */
[----:B------:R-:W0:Y:S06]  /*0020*/  LDCU UR4, c[0x0][0x360] ;  /* 0x00006c00ff0477ac */ /* 0x000e2c0008000800 */
[----:B------:R-:W1:Y:S01]  /*0030*/  LDC R2, c[0x0][0x370] ;  /* 0x0000dc00ff027b82 */ /* 0x000e620000000800 */
[----:B------:R-:W0:Y:S01]  /*0040*/  S2R R0, SR_TID.X ;  /* 0x0000000000007919 */ /* 0x000e220000002100 */
[----:B------:R-:W2:Y:S01]  /*0050*/  LDCU UR6, c[0x0][0x388] ;  /* 0x00007100ff0677ac */ /* 0x000ea20008000800 */
[----:B0-----:R-:W-:-:S02]  /*0060*/  IMAD R5, R5, UR4, R0 ;  /* 0x0000000405057c24 */ /* 0x001fc4000f8e0200 */
[----:B-1----:R-:W-:-:S03]  /*0070*/  IMAD R0, R2, UR4, RZ ;  /* 0x0000000402007c24 */ /* 0x002fc6000f8e02ff */
[----:B--2---:R-:W-:-:S13]  /*0080*/  ISETP.GE.AND P0, PT, R5, UR6, PT ;  /* 0x0000000605007c0c */ /* 0x004fda000bf06270 */
[----:B------:R-:W-:Y:S05]  /*0090*/  @P0 EXIT ;  /* 0x000000000000094d */ /* 0x000fea0003800000 */
[----:B------:R-:W0:Y:S01]  /*00a0*/  I2F.U32.RP R8, R0 ;  /* 0x0000000000087306 */ /* 0x000e220000209000 */
[C---:B------:R-:W-:Y:S01]  /*00b0*/  IADD3 R4, PT, PT, R0.reuse, R5, RZ ;  /* 0x0000000500047210 */ /* 0x040fe20007ffe0ff */
[----:B------:R-:W-:Y:S01]  /*00c0*/  IMAD.MOV R9, RZ, RZ, -R0 ;  /* 0x000000ffff097224 */ /* 0x000fe200078e0a00 */
[----:B------:R-:W-:Y:S01]  /*00d0*/  ISETP.NE.U32.AND P2, PT, R0, RZ, PT ;  /* 0x000000ff0000720c */ /* 0x000fe20003f45070 */
[----:B------:R-:W1:Y:S01]  /*00e0*/  LDCU.64 UR4, c[0x0][0x358] ;  /* 0x00006b00ff0477ac */ /* 0x000e620008000a00 */
[C---:B------:R-:W-:Y:S01]  /*00f0*/  ISETP.GE.AND P0, PT, R4.reuse, UR6, PT ;  /* 0x0000000604007c0c */ /* 0x040fe2000bf06270 */
[----:B------:R-:W-:Y:S01]  /*0100*/  BSSY.RECONVERGENT B0, `(.L_x_0) ;  /* 0x0000025000007945 */ /* 0x000fe20003800200 */
[----:B------:R-:W-:Y:S02]  /*0110*/  VIMNMX R7, PT, PT, R4, UR6, !PT ;  /* 0x0000000604077c48 */ /* 0x000fe4000ffe0100 */
[----:B------:R-:W-:-:S04]  /*0120*/  SEL R6, RZ, 0x1, P0 ;  /* 0x00000001ff067807 */ /* 0x000fc80000000000 */
[----:B------:R-:W-:Y:S01]  /*0130*/  IADD3 R7, PT, PT, R7, -R4, -R6 ;  /* 0x8000000407077210 */ /* 0x000fe20007ffe806 */
[----:B0-----:R-:W0:Y:S02]  /*0140*/  MUFU.RCP R8, R8 ;  /* 0x0000000800087308 */ /* 0x001e240000001000 */
[----:B0-----:R-:W-:-:S06]  /*0150*/  VIADD R2, R8, 0xffffffe ;  /* 0x0ffffffe08027836 */ /* 0x001fcc0000000000 */
[----:B------:R0:W2:Y:S02]  /*0160*/  F2I.FTZ.U32.TRUNC.NTZ R3, R2 ;  /* 0x0000000200037305 */ /* 0x0000a4000021f000 */
[----:B0-----:R-:W-:Y:S02]  /*0170*/  IMAD.MOV.U32 R2, RZ, RZ, RZ ;  /* 0x000000ffff027224 */ /* 0x001fe400078e00ff */
[----:B--2---:R-:W-:-:S04]  /*0180*/  IMAD R9, R9, R3, RZ ;  /* 0x0000000309097224 */ /* 0x004fc800078e02ff */
[----:B------:R-:W-:-:S06]  /*0190*/  IMAD.HI.U32 R8, R3, R9, R2 ;  /* 0x0000000903087227 */ /* 0x000fcc00078e0002 */
[----:B------:R-:W-:-:S04]  /*01a0*/  IMAD.HI.U32 R9, R8, R7, RZ ;  /* 0x0000000708097227 */ /* 0x000fc800078e00ff */
[----:B------:R-:W-:-:S04]  /*01b0*/  IMAD.MOV R2, RZ, RZ, -R9 ;  /* 0x000000ffff027224 */ /* 0x000fc800078e0a09 */
[----:B------:R-:W-:Y:S02]  /*01c0*/  IMAD R7, R0, R2, R7 ;  /* 0x0000000200077224 */ /* 0x000fe400078e0207 */
[----:B------:R-:W0:Y:S03]  /*01d0*/  LDC.64 R2, c[0x0][0x380] ;  /* 0x0000e000ff027b82 */ /* 0x000e260000000a00 */
[----:B------:R-:W-:-:S13]  /*01e0*/  ISETP.GE.U32.AND P0, PT, R7, R0, PT ;  /* 0x000000000700720c */ /* 0x000fda0003f06070 */
[----:B------:R-:W-:Y:S01]  /*01f0*/  @P0 IADD3 R7, PT, PT, -R0, R7, RZ ;  /* 0x0000000700070210 */ /* 0x000fe20007ffe1ff */
[----:B------:R-:W-:-:S03]  /*0200*/  @P0 VIADD R9, R9, 0x1 ;  /* 0x0000000109090836 */ /* 0x000fc60000000000 */
[----:B------:R-:W-:-:S13]  /*0210*/  ISETP.GE.U32.AND P1, PT, R7, R0, PT ;  /* 0x000000000700720c */ /* 0x000fda0003f26070 */
[----:B------:R-:W-:Y:S02]  /*0220*/  @P1 IADD3 R9, PT, PT, R9, 0x1, RZ ;  /* 0x0000000109091810 */ /* 0x000fe40007ffe0ff */
[----:B------:R-:W-:-:S05]  /*0230*/  @!P2 LOP3.LUT R9, RZ, R0, RZ, 0x33, !PT ;  /* 0x00000000ff09a212 */ /* 0x000fca00078e33ff */
[----:B------:R-:W-:-:S05]  /*0240*/  IMAD.IADD R4, R6, 0x1, R9 ;  /* 0x0000000106047824 */ /* 0x000fca00078e0209 */
[C---:B------:R-:W-:Y:S02]  /*0250*/  LOP3.LUT R6, R4.reuse, 0x3, RZ, 0xc0, !PT ;  /* 0x0000000304067812 */ /* 0x040fe400078ec0ff */
[----:B------:R-:W-:Y:S02]  /*0260*/  ISETP.GE.U32.AND P1, PT, R4, 0x3, PT ;  /* 0x000000030400780c */ /* 0x000fe40003f26070 */
[----:B------:R-:W-:-:S13]  /*0270*/  ISETP.NE.AND P0, PT, R6, 0x3, PT ;  /* 0x000000030600780c */ /* 0x000fda0003f05270 */
[----:B01----:R-:W-:Y:S05]  /*0280*/  @!P0 BRA `(.L_x_1) ;  /* 0x0000000000308947 */ /* 0x003fea0003800000 */
[----:B------:R-:W0:Y:S01]  /*0290*/  LDC.64 R10, c[0x0][0x380] ;  /* 0x0000e000ff0a7b82 */ /* 0x000e220000000a00 */
[----:B------:R-:W-:-:S04]  /*02a0*/  IADD3 R4, PT, PT, R4, 0x1, RZ ;  /* 0x0000000104047810 */ /* 0x000fc80007ffe0ff */
[----:B------:R-:W-:-:S05]  /*02b0*/  LOP3.LUT R4, R4, 0x3, RZ, 0xc0, !PT ;  /* 0x0000000304047812 */ /* 0x000fca00078ec0ff */
[----:B------:R-:W-:-:S07]  /*02c0*/  IMAD.MOV R4, RZ, RZ, -R4 ;  /* 0x000000ffff047224 */ /* 0x000fce00078e0a04 */
.L_x_2:
[----:B01----:R-:W-:-:S05]  /*02d0*/  IMAD.WIDE R6, R5, 0x8, R10 ;  /* 0x0000000805067825 */ /* 0x003fca00078e020a */
[----:B------:R-:W2:Y:S01]  /*02e0*/  LDG.E.64 R8, desc[UR4][R6.64] ;  /* 0x0000000406087981 */ /* 0x000ea2000c1e1b00 */
[----:B------:R-:W-:Y:S01]  /*02f0*/  IADD3 R4, PT, PT, R4, 0x1, RZ ;  /* 0x0000000104047810 */ /* 0x000fe20007ffe0ff */
[----:B------:R-:W-:-:S03]  /*0300*/  IMAD.IADD R5, R0, 0x1, R5 ;  /* 0x0000000100057824 */ /* 0x000fc600078e0205 */
[----:B------:R-:W-:Y:S01]  /*0310*/  ISETP.NE.AND P0, PT, R4, RZ, PT ;  /* 0x000000ff0400720c */ /* 0x000fe20003f05270 */
[----:B--2---:R-:W-:-:S07]  /*0320*/  DMUL R8, R8, R8 ;  /* 0x0000000808087228 */ /* 0x004fce0000000000 */
[----:B------:R1:W-:Y:S05]  /*0330*/  STG.E.64 desc[UR4][R6.64], R8 ;  /* 0x0000000806007986 */ /* 0x0003ea000c101b04 */
[----:B------:R-:W-:Y:S05]  /*0340*/  @P0 BRA `(.L_x_2) ;  /* 0xfffffffc00e00947 */ /* 0x000fea000383ffff */
.L_x_1:
[----:B------:R-:W-:Y:S05]  /*0350*/  BSYNC.RECONVERGENT B0 ;  /* 0x0000000000007941 */ /* 0x000fea0003800200 */
.L_x_0:
[----:B------:R-:W-:Y:S05]  /*0360*/  @!P1 EXIT ;  /* 0x000000000000994d */ /* 0x000fea0003800000 */
.L_x_3:
[----:B0-----:R-:W-:-:S05]  /*0370*/  IMAD.WIDE R20, R5, 0x8, R2 ;  /* 0x0000000805147825 */ /* 0x001fca00078e0202 */
[----:B-1----:R-:W2:Y:S01]  /*0380*/  LDG.E.64 R6, desc[UR4][R20.64] ;  /* 0x0000000414067981 */ /* 0x002ea2000c1e1b00 */
[----:B------:R-:W-:Y:S01]  /*0390*/  IMAD.WIDE R8, R0, 0x8, R20 ;  /* 0x0000000800087825 */ /* 0x000fe200078e0214 */
[----:B--2---:R-:W-:-:S07]  /*03a0*/  DMUL R6, R6, R6 ;  /* 0x0000000606067228 */ /* 0x004fce0000000000 */
[----:B------:R0:W-:Y:S04]  /*03b0*/  STG.E.64 desc[UR4][R20.64], R6 ;  /* 0x0000000614007986 */ /* 0x0001e8000c101b04 */
[----:B------:R-:W2:Y:S01]  /*03c0*/  LDG.E.64 R10, desc[UR4][R8.64] ;  /* 0x00000004080a7981 */ /* 0x000ea2000c1e1b00 */
        /* <DEDUP_REMOVED lines=8> */
[----:B------:R-:W-:-:S04]  /*0450*/  LEA R5, R0, R5, 0x2 ;  /* 0x0000000500057211 */ /* 0x000fc800078e10ff */
[----:B------:R-:W-:Y:S01]  /*0460*/  ISETP.GE.AND P0, PT, R5, UR6, PT ;  /* 0x0000000605007c0c */ /* 0x000fe2000bf06270 */
[----:B--2---:R-:W-:-:S07]  /*0470*/  DMUL R18, R18, R18 ;  /* 0x0000001212127228 */ /* 0x004fce0000000000 */
[----:B------:R0:W-:Y:S05]  /*0480*/  STG.E.64 desc[UR4][R16.64], R18 ;  /* 0x0000001210007986 */ /* 0x0001ea000c101b04 */
[----:B------:R-:W-:Y:S05]  /*0490*/  @!P0 BRA `(.L_x_3) ;  /* 0xfffffffc00b48947 */ /* 0x000fea000383ffff */
[----:B------:R-:W-:Y:S05]  /*04a0*/  EXIT ;  /* 0x000000000000794d */ /* 0x000fea0003800000 */
.L_x_4:
[----:B------:R-:W-:-:S00]  /*04b0*/  BRA `(.L_x_4) ;  /* 0xfffffffc00fc7947 */ /* 0x000fc0000383ffff */
[----:B------:R-:W-:-:S00]  /*04c0*/  NOP ;  /* 0x0000000000007918 */ /* 0x000fc00000000000 */
        /* <DEDUP_REMOVED lines=11> */
.L_x_5:


//--------------------- .nv.shared.reserved.0     --------------------------
	.section	.nv.shared.reserved.0,"aw",@nobits
	.weak		__nv_reservedSMEM_offset_0_alias
	.size		__nv_reservedSMEM_offset_0_alias, 0, 64
	.other		__nv_reservedSMEM_offset_0_alias,@"STO_CUDA_RESERVED_SHARED STV_DEFAULT"
__nv_reservedSMEM_offset_0_alias:
	.zero		0
	.zero		64


//--------------------- .nv.constant0._Z6kernelPdi --------------------------
	.section	.nv.constant0._Z6kernelPdi,"a",@progbits
	.sectionflags	@""
	.align	4
.nv.constant0._Z6kernelPdi:
	.zero		908


//--------------------- SYMBOLS --------------------------

	.type		.nv.reservedSmem.offset0,@object
	.size		.nv.reservedSmem.offset0,0x4
